//
// Generated by NVIDIA NVVM Compiler
//
// Compiler Build ID: CL-36424714
// Cuda compilation tools, release 13.0, V13.0.88
// Based on NVVM 20.0.0
//

.version 9.0
.target sm_100
.address_size 64

	// .globl	_Z10rms_kernelPKiPdm
// _ZZ10rms_kernelPKiPdmE10shared_mem has been demoted

.visible .entry _Z10rms_kernelPKiPdm(
	.param .u64 .ptr .align 1 _Z10rms_kernelPKiPdm_param_0,
	.param .u64 .ptr .align 1 _Z10rms_kernelPKiPdm_param_1,
	.param .u64 _Z10rms_kernelPKiPdm_param_2
)
{
	.reg .pred 	%p<24>;
	.reg .b32 	%r<68>;
	.reg .b64 	%rd<58>;
	.reg .b64 	%fd<93>;
	// demoted variable
	.shared .align 8 .b8 _ZZ10rms_kernelPKiPdmE10shared_mem[2048];
	ld.param.u64 	%rd20, [_Z10rms_kernelPKiPdm_param_0];
	ld.param.u64 	%rd18, [_Z10rms_kernelPKiPdm_param_1];
	ld.param.u64 	%rd19, [_Z10rms_kernelPKiPdm_param_2];
	cvta.to.global.u64 	%rd1, %rd20;
	mov.u32 	%r1, %tid.x;
	mov.u32 	%r2, %ctaid.x;
	mov.u32 	%r67, %ntid.x;
	mul.lo.s32 	%r11, %r67, %r2;
	shl.b32 	%r12, %r11, 4;
	add.s32 	%r66, %r12, %r1;
	cvt.u64.u32 	%rd21, %r66;
	setp.le.u64 	%p1, %rd19, %rd21;
	mov.f64 	%fd76, 0d0000000000000000;
	@%p1 bra 	$L__BB0_35;
	mov.u32 	%r13, %nctaid.x;
	mul.lo.s32 	%r14, %r13, %r67;
	shl.b32 	%r5, %r14, 4;
	mov.f64 	%fd76, 0d0000000000000000;
$L__BB0_2:
	cvt.u64.u32 	%rd2, %r66;
	setp.le.u64 	%p2, %rd19, %rd2;
	@%p2 bra 	$L__BB0_4;
	shl.b64 	%rd22, %rd2, 2;
	add.s64 	%rd23, %rd1, %rd22;
	ld.global.nc.u32 	%r15, [%rd23];
	cvt.rn.f64.s32 	%fd37, %r15;
	fma.rn.f64 	%fd76, %fd37, %fd37, %fd76;
$L__BB0_4:
	cvt.u32.u64 	%r16, %rd2;
	add.s32 	%r17, %r67, %r16;
	cvt.u64.u32 	%rd3, %r17;
	setp.le.u64 	%p3, %rd19, %rd3;
	@%p3 bra 	$L__BB0_6;
	shl.b64 	%rd24, %rd3, 2;
	add.s64 	%rd25, %rd1, %rd24;
	ld.global.nc.u32 	%r18, [%rd25];
	cvt.rn.f64.s32 	%fd38, %r18;
	fma.rn.f64 	%fd76, %fd38, %fd38, %fd76;
$L__BB0_6:
	cvt.u32.u64 	%r19, %rd3;
	add.s32 	%r20, %r19, %r67;
	cvt.u64.u32 	%rd4, %r20;
	setp.le.u64 	%p4, %rd19, %rd4;
	@%p4 bra 	$L__BB0_8;
	shl.b64 	%rd26, %rd4, 2;
	add.s64 	%rd27, %rd1, %rd26;
	ld.global.nc.u32 	%r21, [%rd27];
	cvt.rn.f64.s32 	%fd39, %r21;
	fma.rn.f64 	%fd76, %fd39, %fd39, %fd76;
$L__BB0_8:
	cvt.u32.u64 	%r22, %rd4;
	add.s32 	%r23, %r22, %r67;
	cvt.u64.u32 	%rd5, %r23;
	setp.le.u64 	%p5, %rd19, %rd5;
	@%p5 bra 	$L__BB0_10;
	shl.b64 	%rd28, %rd5, 2;
	add.s64 	%rd29, %rd1, %rd28;
	ld.global.nc.u32 	%r24, [%rd29];
	cvt.rn.f64.s32 	%fd40, %r24;
	fma.rn.f64 	%fd76, %fd40, %fd40, %fd76;
$L__BB0_10:
	cvt.u32.u64 	%r25, %rd5;
	add.s32 	%r26, %r25, %r67;
	cvt.u64.u32 	%rd6, %r26;
	setp.le.u64 	%p6, %rd19, %rd6;
	@%p6 bra 	$L__BB0_12;
	shl.b64 	%rd30, %rd6, 2;
	add.s64 	%rd31, %rd1, %rd30;
	ld.global.nc.u32 	%r27, [%rd31];
	cvt.rn.f64.s32 	%fd41, %r27;
	fma.rn.f64 	%fd76, %fd41, %fd41, %fd76;
$L__BB0_12:
	cvt.u32.u64 	%r28, %rd6;
	add.s32 	%r29, %r28, %r67;
	cvt.u64.u32 	%rd7, %r29;
	setp.le.u64 	%p7, %rd19, %rd7;
	@%p7 bra 	$L__BB0_14;
	shl.b64 	%rd32, %rd7, 2;
	add.s64 	%rd33, %rd1, %rd32;
	ld.global.nc.u32 	%r30, [%rd33];
	cvt.rn.f64.s32 	%fd42, %r30;
	fma.rn.f64 	%fd76, %fd42, %fd42, %fd76;
$L__BB0_14:
	cvt.u32.u64 	%r31, %rd7;
	add.s32 	%r32, %r31, %r67;
	cvt.u64.u32 	%rd8, %r32;
	setp.le.u64 	%p8, %rd19, %rd8;
	@%p8 bra 	$L__BB0_16;
	shl.b64 	%rd34, %rd8, 2;
	add.s64 	%rd35, %rd1, %rd34;
	ld.global.nc.u32 	%r33, [%rd35];
	cvt.rn.f64.s32 	%fd43, %r33;
	fma.rn.f64 	%fd76, %fd43, %fd43, %fd76;
$L__BB0_16:
	cvt.u32.u64 	%r34, %rd8;
	add.s32 	%r35, %r34, %r67;
	cvt.u64.u32 	%rd9, %r35;
	setp.le.u64 	%p9, %rd19, %rd9;
	@%p9 bra 	$L__BB0_18;
	shl.b64 	%rd36, %rd9, 2;
	add.s64 	%rd37, %rd1, %rd36;
	ld.global.nc.u32 	%r36, [%rd37];
	cvt.rn.f64.s32 	%fd44, %r36;
	fma.rn.f64 	%fd76, %fd44, %fd44, %fd76;
$L__BB0_18:
	cvt.u32.u64 	%r37, %rd9;
	add.s32 	%r38, %r37, %r67;
	cvt.u64.u32 	%rd10, %r38;
	setp.le.u64 	%p10, %rd19, %rd10;
	@%p10 bra 	$L__BB0_20;
	shl.b64 	%rd38, %rd10, 2;
	add.s64 	%rd39, %rd1, %rd38;
	ld.global.nc.u32 	%r39, [%rd39];
	cvt.rn.f64.s32 	%fd45, %r39;
	fma.rn.f64 	%fd76, %fd45, %fd45, %fd76;
$L__BB0_20:
	cvt.u32.u64 	%r40, %rd10;
	add.s32 	%r41, %r40, %r67;
	cvt.u64.u32 	%rd11, %r41;
	setp.le.u64 	%p11, %rd19, %rd11;
	@%p11 bra 	$L__BB0_22;
	shl.b64 	%rd40, %rd11, 2;
	add.s64 	%rd41, %rd1, %rd40;
	ld.global.nc.u32 	%r42, [%rd41];
	cvt.rn.f64.s32 	%fd46, %r42;
	fma.rn.f64 	%fd76, %fd46, %fd46, %fd76;
$L__BB0_22:
	cvt.u32.u64 	%r43, %rd11;
	add.s32 	%r44, %r43, %r67;
	cvt.u64.u32 	%rd12, %r44;
	setp.le.u64 	%p12, %rd19, %rd12;
	@%p12 bra 	$L__BB0_24;
	shl.b64 	%rd42, %rd12, 2;
	add.s64 	%rd43, %rd1, %rd42;
	ld.global.nc.u32 	%r45, [%rd43];
	cvt.rn.f64.s32 	%fd47, %r45;
	fma.rn.f64 	%fd76, %fd47, %fd47, %fd76;
$L__BB0_24:
	cvt.u32.u64 	%r46, %rd12;
	add.s32 	%r47, %r46, %r67;
	cvt.u64.u32 	%rd13, %r47;
	setp.le.u64 	%p13, %rd19, %rd13;
	@%p13 bra 	$L__BB0_26;
	shl.b64 	%rd44, %rd13, 2;
	add.s64 	%rd45, %rd1, %rd44;
	ld.global.nc.u32 	%r48, [%rd45];
	cvt.rn.f64.s32 	%fd48, %r48;
	fma.rn.f64 	%fd76, %fd48, %fd48, %fd76;
$L__BB0_26:
	cvt.u32.u64 	%r49, %rd13;
	add.s32 	%r50, %r49, %r67;
	cvt.u64.u32 	%rd14, %r50;
	setp.le.u64 	%p14, %rd19, %rd14;
	@%p14 bra 	$L__BB0_28;
	shl.b64 	%rd46, %rd14, 2;
	add.s64 	%rd47, %rd1, %rd46;
	ld.global.nc.u32 	%r51, [%rd47];
	cvt.rn.f64.s32 	%fd49, %r51;
	fma.rn.f64 	%fd76, %fd49, %fd49, %fd76;
$L__BB0_28:
	cvt.u32.u64 	%r52, %rd14;
	add.s32 	%r53, %r52, %r67;
	cvt.u64.u32 	%rd15, %r53;
	setp.le.u64 	%p15, %rd19, %rd15;
	@%p15 bra 	$L__BB0_30;
	shl.b64 	%rd48, %rd15, 2;
	add.s64 	%rd49, %rd1, %rd48;
	ld.global.nc.u32 	%r54, [%rd49];
	cvt.rn.f64.s32 	%fd50, %r54;
	fma.rn.f64 	%fd76, %fd50, %fd50, %fd76;
$L__BB0_30:
	cvt.u32.u64 	%r55, %rd15;
	add.s32 	%r56, %r55, %r67;
	cvt.u64.u32 	%rd16, %r56;
	setp.le.u64 	%p16, %rd19, %rd16;
	@%p16 bra 	$L__BB0_32;
	shl.b64 	%rd50, %rd16, 2;
	add.s64 	%rd51, %rd1, %rd50;
	ld.global.nc.u32 	%r57, [%rd51];
	cvt.rn.f64.s32 	%fd51, %r57;
	fma.rn.f64 	%fd76, %fd51, %fd51, %fd76;
$L__BB0_32:
	cvt.u32.u64 	%r58, %rd16;
	add.s32 	%r59, %r58, %r67;
	cvt.u64.u32 	%rd17, %r59;
	setp.le.u64 	%p17, %rd19, %rd17;
	@%p17 bra 	$L__BB0_34;
	shl.b64 	%rd52, %rd17, 2;
	add.s64 	%rd53, %rd1, %rd52;
	ld.global.nc.u32 	%r60, [%rd53];
	cvt.rn.f64.s32 	%fd52, %r60;
	fma.rn.f64 	%fd76, %fd52, %fd52, %fd76;
$L__BB0_34:
	add.s32 	%r66, %r16, %r5;
	cvt.u64.u32 	%rd54, %r66;
	setp.gt.u64 	%p18, %rd19, %rd54;
	@%p18 bra 	$L__BB0_2;
$L__BB0_35:
	shl.b32 	%r62, %r1, 3;
	mov.u32 	%r63, _ZZ10rms_kernelPKiPdmE10shared_mem;
	add.s32 	%r8, %r63, %r62;
	st.shared.f64 	[%r8], %fd76;
	bar.sync 	0;
	setp.lt.u32 	%p19, %r67, 66;
	@%p19 bra 	$L__BB0_39;
$L__BB0_36:
	shr.u32 	%r10, %r67, 1;
	setp.ge.u32 	%p20, %r1, %r10;
	@%p20 bra 	$L__BB0_38;
	shl.b32 	%r64, %r10, 3;
	add.s32 	%r65, %r8, %r64;
	ld.shared.f64 	%fd53, [%r65];
	ld.shared.f64 	%fd54, [%r8];
	add.f64 	%fd55, %fd53, %fd54;
	st.shared.f64 	[%r8], %fd55;
$L__BB0_38:
	bar.sync 	0;
	setp.gt.u32 	%p21, %r67, 131;
	mov.u32 	%r67, %r10;
	@%p21 bra 	$L__BB0_36;
$L__BB0_39:
	setp.gt.u32 	%p22, %r1, 31;
	@%p22 bra 	$L__BB0_42;
	ld.volatile.shared.f64 	%fd56, [%r8+256];
	ld.volatile.shared.f64 	%fd57, [%r8];
	add.f64 	%fd58, %fd56, %fd57;
	st.volatile.shared.f64 	[%r8], %fd58;
	ld.volatile.shared.f64 	%fd59, [%r8+128];
	ld.volatile.shared.f64 	%fd60, [%r8];
	add.f64 	%fd61, %fd59, %fd60;
	st.volatile.shared.f64 	[%r8], %fd61;
	ld.volatile.shared.f64 	%fd62, [%r8+64];
	ld.volatile.shared.f64 	%fd63, [%r8];
	add.f64 	%fd64, %fd62, %fd63;
	st.volatile.shared.f64 	[%r8], %fd64;
	ld.volatile.shared.f64 	%fd65, [%r8+32];
	ld.volatile.shared.f64 	%fd66, [%r8];
	add.f64 	%fd67, %fd65, %fd66;
	st.volatile.shared.f64 	[%r8], %fd67;
	ld.volatile.shared.f64 	%fd68, [%r8+16];
	ld.volatile.shared.f64 	%fd69, [%r8];
	add.f64 	%fd70, %fd68, %fd69;
	st.volatile.shared.f64 	[%r8], %fd70;
	ld.volatile.shared.f64 	%fd71, [%r8+8];
	ld.volatile.shared.f64 	%fd72, [%r8];
	add.f64 	%fd73, %fd71, %fd72;
	st.volatile.shared.f64 	[%r8], %fd73;
	setp.ne.s32 	%p23, %r1, 0;
	@%p23 bra 	$L__BB0_42;
	ld.shared.f64 	%fd74, [_ZZ10rms_kernelPKiPdmE10shared_mem];
	cvta.to.global.u64 	%rd55, %rd18;
	mul.wide.u32 	%rd56, %r2, 8;
	add.s64 	%rd57, %rd55, %rd56;
	st.global.f64 	[%rd57], %fd74;
$L__BB0_42:
	ret;

}


// ===== COMPILED SASS (sm_100) =====

	.target	sm_100

	.elftype	@"ET_EXEC"


//--------------------- .note.nv.tkinfo           --------------------------
	.section	.note.nv.tkinfo,"",@"SHT_NOTE"
	.sectionflags	@"SHF_NOTE_NV_TKINFO"
	.tkinfo
        /*0018*/ 	.word	0x00000002
        /*0030*/ 	.string	""
        /*0030*/ 	.string	"ptxas"
        /*0030*/ 	.string	"Cuda compilation tools, release 13.0, V13.0.88"
        /*0030*/ 	.string	"Build cuda_13.0.r13.0/compiler.36424714_0"
        /*0030*/ 	.string	"-arch sm_100 -m 64 "



//--------------------- .note.nv.cuinfo           --------------------------
	.section	.note.nv.cuinfo,"",@"SHT_NOTE"
	.sectionflags	@"SHF_NOTE_NV_CUINFO"
        /*0018*/ 	.short	0x0002
        /*001a*/ 	.short	0x0064
        /*001c*/ 	.short	0x0082
	.zero		2


//--------------------- .nv.info                  --------------------------
	.section	.nv.info,"",@"SHT_CUDA_INFO"
	.align	4


	//----- nvinfo : EIATTR_REGCOUNT
	.align		4
        /*0000*/ 	.byte	0x04, 0x2f
        /*0002*/ 	.short	(.L_1 - .L_0)
	.align		4
.L_0:
        /*0004*/ 	.word	index@(_Z10rms_kernelPKiPdm)
        /*0008*/ 	.word	0x0000001f


	//----- nvinfo : EIATTR_FRAME_SIZE
	.align		4
.L_1:
        /*000c*/ 	.byte	0x04, 0x11
        /*000e*/ 	.short	(.L_3 - .L_2)
	.align		4
.L_2:
        /*0010*/ 	.word	index@(_Z10rms_kernelPKiPdm)
        /*0014*/ 	.word	0x00000000


	//----- nvinfo : EIATTR_MIN_STACK_SIZE
	.align		4
.L_3:
        /*0018*/ 	.byte	0x04, 0x12
        /*001a*/ 	.short	(.L_5 - .L_4)
	.align		4
.L_4:
        /*001c*/ 	.word	index@(_Z10rms_kernelPKiPdm)
        /*0020*/ 	.word	0x00000000
.L_5:


//--------------------- .nv.compat                --------------------------
	.section	.nv.compat,"",@"SHT_CUDA_COMPAT_INFO"
	.align	4
        /*0000*/ 	.byte	0x02, 0x09, 0x00, 0x00, 0x02, 0x02, 0x01, 0x00, 0x02, 0x05, 0x05, 0x00, 0x03, 0x07, 0x01, 0x01
        /*0010*/ 	.byte	0x02, 0x03, 0x00, 0x00, 0x02, 0x06, 0x01, 0x00, 0x04, 0x0b, 0x08, 0x00, 0x01, 0x00, 0x00, 0x00
        /*0020*/ 	.byte	0x00, 0x00, 0x00, 0x00


//--------------------- .nv.info._Z10rms_kernelPKiPdm --------------------------
	.section	.nv.info._Z10rms_kernelPKiPdm,"",@"SHT_CUDA_INFO"
	.sectionflags	@""
	.align	4


	//----- nvinfo : EIATTR_CUDA_API_VERSION
	.align		4
        /*0000*/ 	.byte	0x04, 0x37
        /*0002*/ 	.short	(.L_7 - .L_6)
.L_6:
        /*0004*/ 	.word	0x00000082


	//----- nvinfo : EIATTR_KPARAM_INFO
	.align		4
.L_7:
        /*0008*/ 	.byte	0x04, 0x17
        /*000a*/ 	.short	(.L_9 - .L_8)
.L_8:
        /*000c*/ 	.word	0x00000000
        /*0010*/ 	.short	0x0002
        /*0012*/ 	.short	0x0010
        /*0014*/ 	.byte	0x00, 0xf0, 0x21, 0x00


	//----- nvinfo : EIATTR_KPARAM_INFO
	.align		4
.L_9:
        /*0018*/ 	.byte	0x04, 0x17
        /*001a*/ 	.short	(.L_11 - .L_10)
.L_10:
        /*001c*/ 	.word	0x00000000
        /*0020*/ 	.short	0x0001
        /*0022*/ 	.short	0x0008
        /*0024*/ 	.byte	0x00, 0xf5, 0x21, 0x00


	//----- nvinfo : EIATTR_KPARAM_INFO
	.align		4
.L_11:
        /*0028*/ 	.byte	0x04, 0x17
        /*002a*/ 	.short	(.L_13 - .L_12)
.L_12:
        /*002c*/ 	.word	0x00000000
        /*0030*/ 	.short	0x0000
        /*0032*/ 	.short	0x0000
        /*0034*/ 	.byte	0x00, 0xf5, 0x21, 0x00


	//----- nvinfo : EIATTR_SPARSE_MMA_MASK
	.align		4
.L_13:
        /*0038*/ 	.byte	0x03, 0x50
        /*003a*/ 	.short	0x0000


	//----- nvinfo : EIATTR_MAXREG_COUNT
	.align		4
        /*003c*/ 	.byte	0x03, 0x1b
        /*003e*/ 	.short	0x00ff


	//----- nvinfo : EIATTR_NUM_BARRIERS
	.align		4
        /*0040*/ 	.byte	0x02, 0x4c
        /*0042*/ 	.byte	0x01
	.zero		1


	//----- nvinfo : EIATTR_MERCURY_ISA_VERSION
	.align		4
        /*0044*/ 	.byte	0x03, 0x5f
        /*0046*/ 	.short	0x0101


	//----- nvinfo : EIATTR_VRC_CTA_INIT_COUNT
	.align		4
        /*0048*/ 	.byte	0x02, 0x4a
	.zero		1
	.zero		1


	//----- nvinfo : EIATTR_EXIT_INSTR_OFFSETS
	.align		4
        /*004c*/ 	.byte	0x04, 0x1c
        /*004e*/ 	.short	(.L_15 - .L_14)


	//   ....[0]....
.L_14:
        /*0050*/ 	.word	0x00000be0


	//   ....[1]....
        /*0054*/ 	.word	0x00000d80


	//   ....[2]....
        /*0058*/ 	.word	0x00000e00


	//----- nvinfo : EIATTR_CRS_STACK_SIZE
	.align		4
.L_15:
        /*005c*/ 	.byte	0x04, 0x1e
        /*005e*/ 	.short	(.L_17 - .L_16)
.L_16:
        /*0060*/ 	.word	0x00000000


	//----- nvinfo : EIATTR_CBANK_PARAM_SIZE
	.align		4
.L_17:
        /*0064*/ 	.byte	0x03, 0x19
        /*0066*/ 	.short	0x0018


	//----- nvinfo : EIATTR_PARAM_CBANK
	.align		4
        /*0068*/ 	.byte	0x04, 0x0a
        /*006a*/ 	.short	(.L_19 - .L_18)
	.align		4
.L_18:
        /*006c*/ 	.word	index@(.nv.constant0._Z10rms_kernelPKiPdm)
        /*0070*/ 	.short	0x0380
        /*0072*/ 	.short	0x0018


	//----- nvinfo : EIATTR_SW_WAR
	.align		4
.L_19:
        /*0074*/ 	.byte	0x04, 0x36
        /*0076*/ 	.short	(.L_21 - .L_20)
.L_20:
        /*0078*/ 	.word	0x00000008
.L_21:


//--------------------- .nv.callgraph             --------------------------
	.section	.nv.callgraph,"",@"SHT_CUDA_CALLGRAPH"
	.align	4
	.sectionentsize	8
	.align		4
        /*0000*/ 	.word	0x00000000
	.align		4
        /*0004*/ 	.word	0xffffffff
	.align		4
        /*0008*/ 	.word	0x00000000
	.align		4
        /*000c*/ 	.word	0xfffffffe
	.align		4
        /*0010*/ 	.word	0x00000000
	.align		4
        /*0014*/ 	.word	0xfffffffd
	.align		4
        /*0018*/ 	.word	0x00000000
	.align		4
        /*001c*/ 	.word	0xfffffffc


//--------------------- .text._Z10rms_kernelPKiPdm --------------------------
	.section	.text._Z10rms_kernelPKiPdm,"ax",@progbits
	.align	128
        .global         _Z10rms_kernelPKiPdm
        .type           _Z10rms_kernelPKiPdm,@function
        .size           _Z10rms_kernelPKiPdm,(.L_x_6 - _Z10rms_kernelPKiPdm)
        .other          _Z10rms_kernelPKiPdm,@"STO_CUDA_ENTRY STV_DEFAULT"
_Z10rms_kernelPKiPdm:
.text._Z10rms_kernelPKiPdm:
[----:B------:R-:W-:Y:S01]  /*0000*/  LDC R1, c[0x0][0x37c] ;  /* 0x0000df00ff017b82 */ /* 0x000fe20000000800 */
[----:B------:R-:W0:Y:S01]  /*0010*/  S2R R0, SR_CTAID.X ;  /* 0x0000000000007919 */ /* 0x000e220000002500 */
[----:B------:R-:W0:Y:S01]  /*0020*/  LDCU UR4, c[0x0][0x360] ;  /* 0x00006c00ff0477ac */ /* 0x000e220008000800 */
[----:B------:R-:W-:Y:S01]  /*0030*/  BSSY.RECONVERGENT B0, `(.L_x_0) ;  /* 0x00000a6000007945 */ /* 0x000fe20003800200 */
[----:B------:R-:W-:Y:S01]  /*0040*/  CS2R R12, SRZ ;  /* 0x00000000000c7805 */ /* 0x000fe2000001ff00 */
[----:B------:R-:W1:Y:S01]  /*0050*/  S2R R2, SR_TID.X ;  /* 0x0000000000027919 */ /* 0x000e620000002100 */
[----:B------:R-:W2:Y:S01]  /*0060*/  LDCU.64 UR6, c[0x0][0x390] ;  /* 0x00007200ff0677ac */ /* 0x000ea20008000a00 */
[----:B------:R-:W3:Y:S01]  /*0070*/  LDCU.64 UR8, c[0x0][0x390] ;  /* 0x00007200ff0877ac */ /* 0x000ee20008000a00 */
[----:B0-----:R-:W-:-:S04]  /*0080*/  IMAD R3, R0, UR4, RZ ;  /* 0x0000000400037c24 */ /* 0x001fc8000f8e02ff */
[----:B-1----:R-:W-:Y:S02]  /*0090*/  IMAD R5, R3, 0x10, R2 ;  /* 0x0000001003057824 */ /* 0x002fe400078e0202 */
[----:B------:R-:W-:-:S03]  /*00a0*/  IMAD.U32 R3, RZ, RZ, UR4 ;  /* 0x00000004ff037e24 */ /* 0x000fc6000f8e00ff */
[----:B--2---:R-:W-:-:S04]  /*00b0*/  ISETP.GE.U32.AND P0, PT, R5, UR6, PT ;  /* 0x0000000605007c0c */ /* 0x004fc8000bf06070 */
[----:B------:R-:W-:Y:S01]  /*00c0*/  ISETP.GE.U32.AND.EX P0, PT, RZ, UR7, PT, P0 ;  /* 0x00000007ff007c0c */ /* 0x000fe2000bf06100 */
[----:B------:R-:W0:-:S12]  /*00d0*/  LDCU.64 UR6, c[0x0][0x358] ;  /* 0x00006b00ff0677ac */ /* 0x000e180008000a00 */
[----:B---3--:R-:W-:Y:S05]  /*00e0*/  @P0 BRA `(.L_x_1) ;  /* 0x0000000800680947 */ /* 0x008fea0003800000 */
[----:B------:R-:W1:Y:S01]  /*00f0*/  LDCU UR4, c[0x0][0x370] ;  /* 0x00006e00ff0477ac */ /* 0x000e620008000800 */
[----:B------:R-:W-:Y:S01]  /*0100*/  CS2R R12, SRZ ;  /* 0x00000000000c7805 */ /* 0x000fe2000001ff00 */
[----:B-1----:R-:W-:-:S07]  /*0110*/  IMAD R4, R3, UR4, RZ ;  /* 0x0000000403047c24 */ /* 0x002fce000f8e02ff */
.L_x_2:
[----:B------:R-:W-:Y:S01]  /*0120*/  ISETP.GE.U32.AND P2, PT, R5, UR8, PT ;  /* 0x0000000805007c0c */ /* 0x000fe2000bf46070 */
[----:B------:R-:W-:-:S03]  /*0130*/  IMAD.IADD R6, R3, 0x1, R5 ;  /* 0x0000000103067824 */ /* 0x000fc600078e0205 */
[----:B------:R-:W-:Y:S02]  /*0140*/  ISETP.GE.U32.AND.EX P2, PT, RZ, UR9, PT, P2 ;  /* 0x00000009ff007c0c */ /* 0x000fe4000bf46120 */
[----:B------:R-:W-:-:S04]  /*0150*/  ISETP.GE.U32.AND P0, PT, R6, UR8, PT ;  /* 0x0000000806007c0c */ /* 0x000fc8000bf06070 */
[----:B------:R-:W-:-:S07]  /*0160*/  ISETP.GE.U32.AND.EX P0, PT, RZ, UR9, PT, P0 ;  /* 0x00000009ff007c0c */ /* 0x000fce000bf06100 */
[----:B------:R-:W1:Y:S08]  /*0170*/  @!P2 LDC.64 R8, c[0x0][0x380] ;  /* 0x0000e000ff08ab82 */ /* 0x000e700000000a00 */
[----:B------:R-:W2:Y:S01]  /*0180*/  @!P0 LDC.64 R14, c[0x0][0x380] ;  /* 0x0000e000ff0e8b82 */ /* 0x000ea20000000a00 */
[----:B-1----:R-:W-:-:S04]  /*0190*/  @!P2 LEA R8, P1, R5, R8, 0x2 ;  /* 0x000000080508a211 */ /* 0x002fc800078210ff */
[----:B------:R-:W-:-:S05]  /*01a0*/  @!P2 LEA.HI.X R9, R5, R9, RZ, 0x2, P1 ;  /* 0x000000090509a211 */ /* 0x000fca00008f14ff */
[----:B0-----:R0:W3:Y:S01]  /*01b0*/  @!P2 LDG.E.CONSTANT R10, desc[UR6][R8.64] ;  /* 0x00000006080aa981 */ /* 0x0010e2000c1e9900 */
[----:B--2---:R-:W-:-:S04]  /*01c0*/  @!P0 LEA R14, P1, R6, R14, 0x2 ;  /* 0x0000000e060e8211 */ /* 0x004fc800078210ff */
[----:B------:R-:W-:-:S05]  /*01d0*/  @!P0 LEA.HI.X R15, R6, R15, RZ, 0x2, P1 ;  /* 0x0000000f060f8211 */ /* 0x000fca00008f14ff */
[----:B------:R1:W2:Y:S01]  /*01e0*/  @!P0 LDG.E.CONSTANT R23, desc[UR6][R14.64] ;  /* 0x000000060e178981 */ /* 0x0002a2000c1e9900 */
[----:B------:R-:W-:-:S04]  /*01f0*/  IMAD.IADD R7, R3, 0x1, R6 ;  /* 0x0000000103077824 */ /* 0x000fc800078e0206 */
[----:B------:R-:W-:Y:S01]  /*0200*/  IMAD.IADD R28, R3, 0x1, R7 ;  /* 0x00000001031c7824 */ /* 0x000fe200078e0207 */
[----:B------:R-:W-:-:S03]  /*0210*/  ISETP.GE.U32.AND P6, PT, R7, UR8, PT ;  /* 0x0000000807007c0c */ /* 0x000fc6000bfc6070 */
[C---:B------:R-:W-:Y:S01]  /*0220*/  IMAD.IADD R26, R3.reuse, 0x1, R28 ;  /* 0x00000001031a7824 */ /* 0x040fe200078e021c */
[----:B------:R-:W-:Y:S02]  /*0230*/  ISETP.GE.U32.AND.EX P6, PT, RZ, UR9, PT, P6 ;  /* 0x00000009ff007c0c */ /* 0x000fe4000bfc6160 */
[----:B------:R-:W-:Y:S01]  /*0240*/  ISETP.GE.U32.AND P5, PT, R28, UR8, PT ;  /* 0x000000081c007c0c */ /* 0x000fe2000bfa6070 */
[C---:B------:R-:W-:Y:S01]  /*0250*/  IMAD.IADD R24, R3.reuse, 0x1, R26 ;  /* 0x0000000103187824 */ /* 0x040fe200078e021a */
[----:B------:R-:W-:Y:S02]  /*0260*/  ISETP.GE.U32.AND P3, PT, R26, UR8, PT ;  /* 0x000000081a007c0c */ /* 0x000fe4000bf66070 */
[----:B------:R-:W-:Y:S01]  /*0270*/  ISETP.GE.U32.AND.EX P5, PT, RZ, UR9, PT, P5 ;  /* 0x00000009ff007c0c */ /* 0x000fe2000bfa6150 */
[C---:B------:R-:W-:Y:S01]  /*0280*/  IMAD.IADD R22, R3.reuse, 0x1, R24 ;  /* 0x0000000103167824 */ /* 0x040fe200078e0218 */
[----:B------:R-:W-:Y:S02]  /*0290*/  ISETP.GE.U32.AND.EX P3, PT, RZ, UR9, PT, P3 ;  /* 0x00000009ff007c0c */ /* 0x000fe4000bf66130 */
[----:B------:R-:W-:Y:S01]  /*02a0*/  ISETP.GE.U32.AND P1, PT, R24, UR8, PT ;  /* 0x0000000818007c0c */ /* 0x000fe2000bf26070 */
[----:B------:R-:W-:Y:S01]  /*02b0*/  IMAD.IADD R6, R3, 0x1, R22 ;  /* 0x0000000103067824 */ /* 0x000fe200078e0216 */
[----:B------:R-:W-:Y:S01]  /*02c0*/  ISETP.GE.U32.AND P4, PT, R22, UR8, PT ;  /* 0x0000000816007c0c */ /* 0x000fe2000bf86070 */
[----:B0-----:R-:W0:Y:S01]  /*02d0*/  @!P6 LDC.64 R8, c[0x0][0x380] ;  /* 0x0000e000ff08eb82 */ /* 0x001e220000000a00 */
[----:B------:R-:W-:-:S02]  /*02e0*/  ISETP.GE.U32.AND.EX P1, PT, RZ, UR9, PT, P1 ;  /* 0x00000009ff007c0c */ /* 0x000fc4000bf26110 */
[----:B------:R-:W-:-:S05]  /*02f0*/  ISETP.GE.U32.AND.EX P4, PT, RZ, UR9, PT, P4 ;  /* 0x00000009ff007c0c */ /* 0x000fca000bf86140 */
[----:B-1----:R-:W1:Y:S08]  /*0300*/  @!P5 LDC.64 R14, c[0x0][0x380] ;  /* 0x0000e000ff0edb82 */ /* 0x002e700000000a00 */
[----:B------:R-:W4:Y:S08]  /*0310*/  @!P3 LDC.64 R16, c[0x0][0x380] ;  /* 0x0000e000ff10bb82 */ /* 0x000f300000000a00 */
[----:B------:R-:W5:Y:S08]  /*0320*/  @!P1 LDC.64 R18, c[0x0][0x380] ;  /* 0x0000e000ff129b82 */ /* 0x000f700000000a00 */
[----:B------:R-:W5:Y:S01]  /*0330*/  @!P4 LDC.64 R20, c[0x0][0x380] ;  /* 0x0000e000ff14cb82 */ /* 0x000f620000000a00 */
[----:B---3--:R-:W3:Y:S02]  /*0340*/  @!P2 I2F.F64 R10, R10 ;  /* 0x0000000a000aa312 */ /* 0x008ee40000201c00 */
[----:B---3--:R-:W-:Y:S01]  /*0350*/  @!P2 DFMA R12, R10, R10, R12 ;  /* 0x0000000a0a0ca22b */ /* 0x008fe2000000000c */
[----:B------:R-:W-:-:S05]  /*0360*/  ISETP.GE.U32.AND P2, PT, R6, UR8, PT ;  /* 0x0000000806007c0c */ /* 0x000fca000bf46070 */
[----:B--2---:R-:W2:Y:S01]  /*0370*/  @!P0 I2F.F64 R10, R23 ;  /* 0x00000017000a8312 */ /* 0x004ea20000201c00 */
[----:B------:R-:W-:Y:S01]  /*0380*/  ISETP.GE.U32.AND.EX P2, PT, RZ, UR9, PT, P2 ;  /* 0x00000009ff007c0c */ /* 0x000fe2000bf46120 */
[----:B--2---:R-:W-:Y:S01]  /*0390*/  @!P0 DFMA R12, R10, R10, R12 ;  /* 0x0000000a0a0c822b */ /* 0x004fe2000000000c */
[----:B0-----:R-:W-:-:S11]  /*03a0*/  @!P6 LEA R8, P0, R7, R8, 0x2 ;  /* 0x000000080708e211 */ /* 0x001fd600078010ff */
[----:B------:R-:W0:Y:S01]  /*03b0*/  @!P2 LDC.64 R10, c[0x0][0x380] ;  /* 0x0000e000ff0aab82 */ /* 0x000e220000000a00 */
[----:B------:R-:W-:Y:S02]  /*03c0*/  @!P6 LEA.HI.X R9, R7, R9, RZ, 0x2, P0 ;  /* 0x000000090709e211 */ /* 0x000fe400000f14ff */
[C---:B-1----:R-:W-:Y:S02]  /*03d0*/  @!P5 LEA R14, P0, R28.reuse, R14, 0x2 ;  /* 0x0000000e1c0ed211 */ /* 0x042fe400078010ff */
[----:B------:R-:W-:Y:S02]  /*03e0*/  P2R R7, PR, RZ, 0x40 ;  /* 0x00000040ff077803 */ /* 0x000fe40000000000 */
[----:B------:R-:W-:Y:S02]  /*03f0*/  @!P5 LEA.HI.X R15, R28, R15, RZ, 0x2, P0 ;  /* 0x0000000f1c0fd211 */ /* 0x000fe400000f14ff */
[----:B----4-:R-:W-:-:S04]  /*0400*/  @!P3 LEA R16, P0, R26, R16, 0x2 ;  /* 0x000000101a10b211 */ /* 0x010fc800078010ff */
[----:B------:R-:W-:Y:S02]  /*0410*/  @!P3 LEA.HI.X R17, R26, R17, RZ, 0x2, P0 ;  /* 0x000000111a11b211 */ /* 0x000fe400000f14ff */
[C---:B-----5:R-:W-:Y:S01]  /*0420*/  @!P1 LEA R18, P0, R24.reuse, R18, 0x2 ;  /* 0x0000001218129211 */ /* 0x060fe200078010ff */
[----:B------:R-:W2:Y:S03]  /*0430*/  @!P5 LDG.E.CONSTANT R26, desc[UR6][R14.64] ;  /* 0x000000060e1ad981 */ /* 0x000ea6000c1e9900 */
[----:B------:R-:W-:Y:S01]  /*0440*/  @!P1 LEA.HI.X R19, R24, R19, RZ, 0x2, P0 ;  /* 0x0000001318139211 */ /* 0x000fe200000f14ff */
[----:B------:R-:W-:Y:S01]  /*0450*/  IMAD.IADD R24, R3, 0x1, R6 ;  /* 0x0000000103187824 */ /* 0x000fe200078e0206 */
[C---:B------:R-:W-:Y:S01]  /*0460*/  @!P4 LEA R20, P0, R22.reuse, R20, 0x2 ;  /* 0x000000141614c211 */ /* 0x040fe200078010ff */
[----:B------:R-:W3:Y:S03]  /*0470*/  @!P3 LDG.E.CONSTANT R16, desc[UR6][R16.64] ;  /* 0x000000061010b981 */ /* 0x000ee6000c1e9900 */
[----:B------:R-:W-:Y:S01]  /*0480*/  @!P4 LEA.HI.X R21, R22, R21, RZ, 0x2, P0 ;  /* 0x000000151615c211 */ /* 0x000fe200000f14ff */
[----:B------:R-:W4:Y:S01]  /*0490*/  @!P1 LDG.E.CONSTANT R18, desc[UR6][R18.64] ;  /* 0x0000000612129981 */ /* 0x000f22000c1e9900 */
[----:B0-----:R-:W-:-:S03]  /*04a0*/  @!P2 LEA R10, P0, R6, R10, 0x2 ;  /* 0x0000000a060aa211 */ /* 0x001fc600078010ff */
[----:B------:R-:W5:Y:S01]  /*04b0*/  @!P4 LDG.E.CONSTANT R20, desc[UR6][R20.64] ;  /* 0x000000061414c981 */ /* 0x000f62000c1e9900 */
[----:B------:R-:W-:Y:S02]  /*04c0*/  @!P2 LEA.HI.X R11, R6, R11, RZ, 0x2, P0 ;  /* 0x0000000b060ba211 */ /* 0x000fe400000f14ff */
[----:B------:R-:W-:-:S03]  /*04d0*/  ISETP.GE.U32.AND P0, PT, R24, UR8, PT ;  /* 0x0000000818007c0c */ /* 0x000fc6000bf06070 */
[----:B------:R-:W3:Y:S01]  /*04e0*/  @!P2 LDG.E.CONSTANT R10, desc[UR6][R10.64] ;  /* 0x000000060a0aa981 */ /* 0x000ee2000c1e9900 */
[----:B------:R-:W-:-:S13]  /*04f0*/  ISETP.GE.U32.AND.EX P0, PT, RZ, UR9, PT, P0 ;  /* 0x00000009ff007c0c */ /* 0x000fda000bf06100 */
[----:B------:R-:W0:Y:S02]  /*0500*/  @!P0 LDC.64 R22, c[0x0][0x380] ;  /* 0x0000e000ff168b82 */ /* 0x000e240000000a00 */
[----:B0-----:R-:W-:-:S04]  /*0510*/  @!P0 LEA R22, P6, R24, R22, 0x2 ;  /* 0x0000001618168211 */ /* 0x001fc800078c10ff */
[----:B------:R-:W-:Y:S02]  /*0520*/  @!P0 LEA.HI.X R23, R24, R23, RZ, 0x2, P6 ;  /* 0x0000001718178211 */ /* 0x000fe400030f14ff */
[----:B------:R-:W-:-:S04]  /*0530*/  ISETP.NE.AND P6, PT, R7, RZ, PT ;  /* 0x000000ff0700720c */ /* 0x000fc80003fc5270 */
[----:B------:R-:W3:Y:S09]  /*0540*/  @!P0 LDG.E.CONSTANT R23, desc[UR6][R22.64] ;  /* 0x0000000616178981 */ /* 0x000ef2000c1e9900 */
[----:B------:R5:W3:Y:S01]  /*0550*/  @!P6 LDG.E.CONSTANT R25, desc[UR6][R8.64] ;  /* 0x000000060819e981 */ /* 0x000ae2000c1e9900 */
[----:B--2---:R-:W-:Y:S08]  /*0560*/  @!P5 I2F.F64 R26, R26 ;  /* 0x0000001a001ad312 */ /* 0x004ff00000201c00 */
[----:B----4-:R-:W-:Y:S08]  /*0570*/  @!P1 I2F.F64 R14, R18 ;  /* 0x00000012000e9312 */ /* 0x010ff00000201c00 */
[----:B-----5:R-:W-:Y:S08]  /*0580*/  @!P4 I2F.F64 R8, R20 ;  /* 0x000000140008c312 */ /* 0x020ff00000201c00 */
[----:B---3--:R-:W-:Y:S08]  /*0590*/  @!P2 I2F.F64 R10, R10 ;  /* 0x0000000a000aa312 */ /* 0x008ff00000201c00 */
[----:B------:R-:W0:Y:S02]  /*05a0*/  @!P6 I2F.F64 R6, R25 ;  /* 0x000000190006e312 */ /* 0x000e240000201c00 */
[----:B0-----:R-:W-:-:S06]  /*05b0*/  @!P6 DFMA R12, R6, R6, R12 ;  /* 0x00000006060ce22b */ /* 0x001fcc000000000c */
[----:B------:R-:W0:Y:S02]  /*05c0*/  @!P3 I2F.F64 R6, R16 ;  /* 0x000000100006b312 */ /* 0x000e240000201c00 */
[----:B------:R-:W-:-:S08]  /*05d0*/  @!P5 DFMA R12, R26, R26, R12 ;  /* 0x0000001a1a0cd22b */ /* 0x000fd0000000000c */
[----:B0-----:R-:W-:Y:S01]  /*05e0*/  @!P3 DFMA R12, R6, R6, R12 ;  /* 0x00000006060cb22b */ /* 0x001fe2000000000c */
[----:B------:R-:W-:-:S04]  /*05f0*/  IMAD.IADD R7, R3, 0x1, R24 ;  /* 0x0000000103077824 */ /* 0x000fc800078e0218 */
[----:B------:R-:W-:Y:S01]  /*0600*/  IMAD.IADD R28, R3, 0x1, R7 ;  /* 0x00000001031c7824 */ /* 0x000fe200078e0207 */
[----:B------:R-:W-:Y:S02]  /*0610*/  ISETP.GE.U32.AND P6, PT, R7, UR8, PT ;  /* 0x0000000807007c0c */ /* 0x000fe4000bfc6070 */
[----:B------:R-:W-:Y:S01]  /*0620*/  @!P1 DFMA R12, R14, R14, R12 ;  /* 0x0000000e0e0c922b */ /* 0x000fe2000000000c */
[C---:B------:R-:W-:Y:S01]  /*0630*/  IMAD.IADD R26, R3.reuse, 0x1, R28 ;  /* 0x00000001031a7824 */ /* 0x040fe200078e021c */
[----:B------:R-:W-:Y:S02]  /*0640*/  ISETP.GE.U32.AND.EX P6, PT, RZ, UR9, PT, P6 ;  /* 0x00000009ff007c0c */ /* 0x000fe4000bfc6160 */
[----:B------:R-:W-:Y:S01]  /*0650*/  ISETP.GE.U32.AND P5, PT, R28, UR8, PT ;  /* 0x000000081c007c0c */ /* 0x000fe2000bfa6070 */
[C---:B------:R-:W-:Y:S01]  /*0660*/  IMAD.IADD R24, R3.reuse, 0x1, R26 ;  /* 0x0000000103187824 */ /* 0x040fe200078e021a */
[----:B------:R-:W-:Y:S02]  /*0670*/  ISETP.GE.U32.AND P1, PT, R26, UR8, PT ;  /* 0x000000081a007c0c */ /* 0x000fe4000bf26070 */
[----:B------:R-:W-:Y:S01]  /*0680*/  ISETP.GE.U32.AND.EX P5, PT, RZ, UR9, PT, P5 ;  /* 0x00000009ff007c0c */ /* 0x000fe2000bfa6150 */
[----:B------:R-:W-:Y:S01]  /*0690*/  @!P4 DFMA R12, R8, R8, R12 ;  /* 0x00000008080cc22b */ /* 0x000fe2000000000c */
[----:B------:R-:W-:Y:S01]  /*06a0*/  ISETP.GE.U32.AND.EX P4, PT, RZ, UR9, PT, P1 ;  /* 0x00000009ff007c0c */ /* 0x000fe2000bf86110 */
[----:B------:R-:W-:Y:S01]  /*06b0*/  IMAD.IADD R22, R3, 0x1, R24 ;  /* 0x0000000103167824 */ /* 0x000fe200078e0218 */
[----:B------:R-:W-:-:S03]  /*06c0*/  ISETP.GE.U32.AND P3, PT, R24, UR8, PT ;  /* 0x0000000818007c0c */ /* 0x000fc6000bf66070 */
[----:B------:R-:W0:Y:S01]  /*06d0*/  @!P6 LDC.64 R8, c[0x0][0x380] ;  /* 0x0000e000ff08eb82 */ /* 0x000e220000000a00 */
[----:B------:R-:W-:Y:S01]  /*06e0*/  ISETP.GE.U32.AND.EX P3, PT, RZ, UR9, PT, P3 ;  /* 0x00000009ff007c0c */ /* 0x000fe2000bf66130 */
[----:B------:R-:W-:Y:S01]  /*06f0*/  IMAD.IADD R6, R3, 0x1, R22 ;  /* 0x0000000103067824 */ /* 0x000fe200078e0216 */
[----:B------:R-:W-:Y:S01]  /*0700*/  ISETP.GE.U32.AND P1, PT, R22, UR8, PT ;  /* 0x0000000816007c0c */ /* 0x000fe2000bf26070 */
[----:B------:R-:W-:-:S04]  /*0710*/  @!P2 DFMA R12, R10, R10, R12 ;  /* 0x0000000a0a0ca22b */ /* 0x000fc8000000000c */
[----:B------:R-:W1:Y:S01]  /*0720*/  @!P5 LDC.64 R14, c[0x0][0x380] ;  /* 0x0000e000ff0edb82 */ /* 0x000e620000000a00 */
[----:B------:R-:W-:Y:S01]  /*0730*/  ISETP.GE.U32.AND.EX P2, PT, RZ, UR9, PT, P1 ;  /* 0x00000009ff007c0c */ /* 0x000fe2000bf46110 */
[----:B------:R-:W2:Y:S01]  /*0740*/  @!P0 I2F.F64 R10, R23 ;  /* 0x00000017000a8312 */ /* 0x000ea20000201c00 */
[----:B------:R-:W-:-:S05]  /*0750*/  ISETP.GE.U32.AND P1, PT, R6, UR8, PT ;  /* 0x0000000806007c0c */ /* 0x000fca000bf26070 */
[----:B------:R-:W3:Y:S01]  /*0760*/  @!P4 LDC.64 R16, c[0x0][0x380] ;  /* 0x0000e000ff10cb82 */ /* 0x000ee20000000a00 */
[----:B------:R-:W-:-:S07]  /*0770*/  ISETP.GE.U32.AND.EX P1, PT, RZ, UR9, PT, P1 ;  /* 0x00000009ff007c0c */ /* 0x000fce000bf26110 */
[----:B------:R-:W4:Y:S01]  /*0780*/  @!P3 LDC.64 R18, c[0x0][0x380] ;  /* 0x0000e000ff12bb82 */ /* 0x000f220000000a00 */
[----:B--2---:R-:W-:Y:S01]  /*0790*/  @!P0 DFMA R12, R10, R10, R12 ;  /* 0x0000000a0a0c822b */ /* 0x004fe2000000000c */
[----:B0-----:R-:W-:-:S06]  /*07a0*/  @!P6 LEA R8, P0, R7, R8, 0x2 ;  /* 0x000000080708e211 */ /* 0x001fcc00078010ff */
[----:B------:R-:W0:Y:S01]  /*07b0*/  @!P2 LDC.64 R20, c[0x0][0x380] ;  /* 0x0000e000ff14ab82 */ /* 0x000e220000000a00 */
[----:B------:R-:W-:Y:S02]  /*07c0*/  @!P6 LEA.HI.X R9, R7, R9, RZ, 0x2, P0 ;  /* 0x000000090709e211 */ /* 0x000fe400000f14ff */
[----:B-1----:R-:W-:-:S05]  /*07d0*/  @!P5 LEA R14, P0, R28, R14, 0x2 ;  /* 0x0000000e1c0ed211 */ /* 0x002fca00078010ff */
[----:B------:R-:W1:Y:S01]  /*07e0*/  @!P1 LDC.64 R10, c[0x0][0x380] ;  /* 0x0000e000ff0a9b82 */ /* 0x000e620000000a00 */
[----:B------:R-:W-:Y:S02]  /*07f0*/  @!P5 LEA.HI.X R15, R28, R15, RZ, 0x2, P0 ;  /* 0x0000000f1c0fd211 */ /* 0x000fe400000f14ff */
[C---:B---3--:R-:W-:Y:S02]  /*0800*/  @!P4 LEA R16, P0, R26.reuse, R16, 0x2 ;  /* 0x000000101a10c211 */ /* 0x048fe400078010ff */
[----:B------:R-:W-:Y:S01]  /*0810*/  P2R R7, PR, RZ, 0x40 ;  /* 0x00000040ff077803 */ /* 0x000fe20000000000 */
[----:B------:R-:W2:Y:S01]  /*0820*/  @!P5 LDG.E.CONSTANT R14, desc[UR6][R14.64] ;  /* 0x000000060e0ed981 */ /* 0x000ea2000c1e9900 */
[----:B------:R-:W-:Y:S02]  /*0830*/  @!P4 LEA.HI.X R17, R26, R17, RZ, 0x2, P0 ;  /* 0x000000111a11c211 */ /* 0x000fe400000f14ff */
[----:B----4-:R-:W-:-:S03]  /*0840*/  @!P3 LEA R18, P0, R24, R18, 0x2 ;  /* 0x000000121812b211 */ /* 0x010fc600078010ff */
[----:B------:R-:W3:Y:S01]  /*0850*/  @!P4 LDG.E.CONSTANT R16, desc[UR6][R16.64] ;  /* 0x000000061010c981 */ /* 0x000ee2000c1e9900 */
[----:B------:R-:W-:Y:S02]  /*0860*/  @!P3 LEA.HI.X R19, R24, R19, RZ, 0x2, P0 ;  /* 0x000000131813b211 */ /* 0x000fe400000f14ff */
[C---:B0-----:R-:W-:Y:S01]  /*0870*/  @!P2 LEA R20, P0, R22.reuse, R20, 0x2 ;  /* 0x000000141614a211 */ /* 0x041fe200078010ff */
[----:B------:R-:W-:Y:S02]  /*0880*/  IMAD.IADD R24, R3, 0x1, R6 ;  /* 0x0000000103187824 */ /* 0x000fe400078e0206 */
[----:B------:R-:W4:Y:S01]  /*0890*/  @!P3 LDG.E.CONSTANT R18, desc[UR6][R18.64] ;  /* 0x000000061212b981 */ /* 0x000f22000c1e9900 */
[----:B------:R-:W-:Y:S02]  /*08a0*/  @!P2 LEA.HI.X R21, R22, R21, RZ, 0x2, P0 ;  /* 0x000000151615a211 */ /* 0x000fe400000f14ff */
[----:B-1----:R-:W-:-:S03]  /*08b0*/  @!P1 LEA R10, P0, R6, R10, 0x2 ;  /* 0x0000000a060a9211 */ /* 0x002fc600078010ff */
[----:B------:R-:W5:Y:S01]  /*08c0*/  @!P2 LDG.E.CONSTANT R20, desc[UR6][R20.64] ;  /* 0x000000061414a981 */ /* 0x000f62000c1e9900 */
[----:B------:R-:W-:Y:S02]  /*08d0*/  @!P1 LEA.HI.X R11, R6, R11, RZ, 0x2, P0 ;  /* 0x0000000b060b9211 */ /* 0x000fe400000f14ff */
[----:B------:R-:W-:-:S03]  /*08e0*/  ISETP.GE.U32.AND P0, PT, R24, UR8, PT ;  /* 0x0000000818007c0c */ /* 0x000fc6000bf06070 */
[----:B------:R-:W5:Y:S01]  /*08f0*/  @!P1 LDG.E.CONSTANT R10, desc[UR6][R10.64] ;  /* 0x000000060a0a9981 */ /* 0x000f62000c1e9900 */
[----:B------:R-:W-:-:S13]  /*0900*/  ISETP.GE.U32.AND.EX P0, PT, RZ, UR9, PT, P0 ;  /* 0x00000009ff007c0c */ /* 0x000fda000bf06100 */
[----:B------:R-:W0:Y:S02]  /*0910*/  @!P0 LDC.64 R22, c[0x0][0x380] ;  /* 0x0000e000ff168b82 */ /* 0x000e240000000a00 */
[----:B0-----:R-:W-:-:S04]  /*0920*/  @!P0 LEA R22, P6, R24, R22, 0x2 ;  /* 0x0000001618168211 */ /* 0x001fc800078c10ff */
[----:B------:R-:W-:Y:S02]  /*0930*/  @!P0 LEA.HI.X R23, R24, R23, RZ, 0x2, P6 ;  /* 0x0000001718178211 */ /* 0x000fe400030f14ff */
[----:B------:R-:W-:-:S03]  /*0940*/  ISETP.NE.AND P6, PT, R7, RZ, PT ;  /* 0x000000ff0700720c */ /* 0x000fc60003fc5270 */
[----:B------:R-:W5:Y:S10]  /*0950*/  @!P0 LDG.E.CONSTANT R22, desc[UR6][R22.64] ;  /* 0x0000000616168981 */ /* 0x000f74000c1e9900 */
[----:B------:R4:W3:Y:S01]  /*0960*/  @!P6 LDG.E.CONSTANT R26, desc[UR6][R8.64] ;  /* 0x00000006081ae981 */ /* 0x0008e2000c1e9900 */
[----:B------:R-:W-:Y:S01]  /*0970*/  IMAD R5, R4, 0x10, R5 ;  /* 0x0000001004057824 */ /* 0x000fe200078e0205 */
[----:B--2---:R-:W-:Y:S08]  /*0980*/  @!P5 I2F.F64 R24, R14 ;  /* 0x0000000e0018d312 */ /* 0x004ff00000201c00 */
[----:B----4-:R-:W-:Y:S08]  /*0990*/  @!P3 I2F.F64 R8, R18 ;  /* 0x000000120008b312 */ /* 0x010ff00000201c00 */
[----:B---3--:R-:W0:Y:S02]  /*09a0*/  @!P6 I2F.F64 R6, R26 ;  /* 0x0000001a0006e312 */ /* 0x008e240000201c00 */
[----:B0-----:R-:W-:-:S06]  /*09b0*/  @!P6 DFMA R12, R6, R6, R12 ;  /* 0x00000006060ce22b */ /* 0x001fcc000000000c */
[----:B------:R-:W0:Y:S02]  /*09c0*/  @!P4 I2F.F64 R6, R16 ;  /* 0x000000100006c312 */ /* 0x000e240000201c00 */
[----:B------:R-:W-:-:S08]  /*09d0*/  @!P5 DFMA R12, R24, R24, R12 ;  /* 0x00000018180cd22b */ /* 0x000fd0000000000c */
[----:B0-----:R-:W-:Y:S01]  /*09e0*/  @!P4 DFMA R12, R6, R6, R12 ;  /* 0x00000006060cc22b */ /* 0x001fe2000000000c */
[----:B-----5:R-:W0:Y:S07]  /*09f0*/  @!P2 I2F.F64 R6, R20 ;  /* 0x000000140006a312 */ /* 0x020e2e0000201c00 */
[----:B------:R-:W-:Y:S01]  /*0a00*/  @!P3 DFMA R12, R8, R8, R12 ;  /* 0x00000008080cb22b */ /* 0x000fe2000000000c */
[----:B------:R-:W1:Y:S07]  /*0a10*/  @!P1 I2F.F64 R8, R10 ;  /* 0x0000000a00089312 */ /* 0x000e6e0000201c00 */
[----:B0-----:R-:W-:Y:S01]  /*0a20*/  @!P2 DFMA R12, R6, R6, R12 ;  /* 0x00000006060ca22b */ /* 0x001fe2000000000c */
[----:B------:R-:W0:Y:S07]  /*0a30*/  @!P0 I2F.F64 R6, R22 ;  /* 0x0000001600068312 */ /* 0x000e2e0000201c00 */
[----:B-1----:R-:W-:Y:S01]  /*0a40*/  @!P1 DFMA R12, R8, R8, R12 ;  /* 0x00000008080c922b */ /* 0x002fe2000000000c */
[----:B------:R-:W-:-:S04]  /*0a50*/  ISETP.GE.U32.AND P1, PT, R5, UR8, PT ;  /* 0x0000000805007c0c */ /* 0x000fc8000bf26070 */
[----:B------:R-:W-:-:S03]  /*0a60*/  ISETP.GE.U32.AND.EX P1, PT, RZ, UR9, PT, P1 ;  /* 0x00000009ff007c0c */ /* 0x000fc6000bf26110 */
[----:B0-----:R-:W-:-:S10]  /*0a70*/  @!P0 DFMA R12, R6, R6, R12 ;  /* 0x00000006060c822b */ /* 0x001fd4000000000c */
[----:B------:R-:W-:Y:S05]  /*0a80*/  @!P1 BRA `(.L_x_2) ;  /* 0xfffffff400a49947 */ /* 0x000fea000383ffff */
.L_x_1:
[----:B0-----:R-:W-:Y:S05]  /*0a90*/  BSYNC.RECONVERGENT B0 ;  /* 0x0000000000007941 */ /* 0x001fea0003800200 */
.L_x_0:
[----:B------:R-:W0:Y:S01]  /*0aa0*/  S2UR UR5, SR_CgaCtaId ;  /* 0x00000000000579c3 */ /* 0x000e220000008800 */
[----:B------:R-:W-:Y:S01]  /*0ab0*/  UMOV UR4, 0x400 ;  /* 0x0000040000047882 */ /* 0x000fe20000000000 */
[----:B------:R-:W-:Y:S02]  /*0ac0*/  ISETP.GE.U32.AND P0, PT, R3, 0x42, PT ;  /* 0x000000420300780c */ /* 0x000fe40003f06070 */
[----:B------:R-:W-:Y:S01]  /*0ad0*/  ISETP.GT.U32.AND P1, PT, R2, 0x1f, PT ;  /* 0x0000001f0200780c */ /* 0x000fe20003f24070 */
[----:B0-----:R-:W-:-:S06]  /*0ae0*/  ULEA UR4, UR5, UR4, 0x18 ;  /* 0x0000000405047291 */ /* 0x001fcc000f8ec0ff */
[----:B------:R-:W-:-:S05]  /*0af0*/  LEA R5, R2, UR4, 0x3 ;  /* 0x0000000402057c11 */ /* 0x000fca000f8e18ff */
[----:B------:R0:W-:Y:S01]  /*0b00*/  STS.64 [R5], R12 ;  /* 0x0000000c05007388 */ /* 0x0001e20000000a00 */
[----:B------:R-:W-:Y:S06]  /*0b10*/  BAR.SYNC.DEFER_BLOCKING 0x0 ;  /* 0x0000000000007b1d */ /* 0x000fec0000010000 */
[----:B------:R-:W-:Y:S05]  /*0b20*/  @!P0 BRA `(.L_x_3) ;  /* 0x00000000002c8947 */ /* 0x000fea0003800000 */
.L_x_4:
[----:B------:R-:W-:-:S04]  /*0b30*/  SHF.R.U32.HI R10, RZ, 0x1, R3 ;  /* 0x00000001ff0a7819 */ /* 0x000fc80000011603 */
[----:B------:R-:W-:-:S13]  /*0b40*/  ISETP.GE.U32.AND P0, PT, R2, R10, PT ;  /* 0x0000000a0200720c */ /* 0x000fda0003f06070 */
[----:B------:R-:W-:Y:S01]  /*0b50*/  @!P0 IMAD R4, R10, 0x8, R5 ;  /* 0x000000080a048824 */ /* 0x000fe200078e0205 */
[----:B------:R-:W-:Y:S04]  /*0b60*/  @!P0 LDS.64 R8, [R5] ;  /* 0x0000000005088984 */ /* 0x000fe80000000a00 */
[----:B------:R-:W1:Y:S02]  /*0b70*/  @!P0 LDS.64 R6, [R4] ;  /* 0x0000000004068984 */ /* 0x000e640000000a00 */
[----:B-1----:R-:W-:-:S07]  /*0b80*/  @!P0 DADD R6, R6, R8 ;  /* 0x0000000006068229 */ /* 0x002fce0000000008 */
[----:B------:R1:W-:Y:S01]  /*0b90*/  @!P0 STS.64 [R5], R6 ;  /* 0x0000000605008388 */ /* 0x0003e20000000a00 */
[----:B------:R-:W-:Y:S01]  /*0ba0*/  BAR.SYNC.DEFER_BLOCKING 0x0 ;  /* 0x0000000000007b1d */ /* 0x000fe20000010000 */
[----:B------:R-:W-:Y:S01]  /*0bb0*/  ISETP.GT.U32.AND P0, PT, R3, 0x83, PT ;  /* 0x000000830300780c */ /* 0x000fe20003f04070 */
[----:B------:R-:W-:-:S12]  /*0bc0*/  IMAD.MOV.U32 R3, RZ, RZ, R10 ;  /* 0x000000ffff037224 */ /* 0x000fd800078e000a */
[----:B-1----:R-:W-:Y:S05]  /*0bd0*/  @P0 BRA `(.L_x_4) ;  /* 0xfffffffc00d40947 */ /* 0x002fea000383ffff */
.L_x_3:
[----:B------:R-:W-:Y:S05]  /*0be0*/  @P1 EXIT ;  /* 0x000000000000194d */ /* 0x000fea0003800000 */
[----:B------:R-:W-:Y:S01]  /*0bf0*/  LDS.64 R6, [R5+0x100] ;  /* 0x0001000005067984 */ /* 0x000fe20000000a00 */
[----:B------:R-:W-:-:S03]  /*0c00*/  ISETP.NE.AND P0, PT, R2, RZ, PT ;  /* 0x000000ff0200720c */ /* 0x000fc60003f05270 */
[----:B------:R-:W1:Y:S02]  /*0c10*/  LDS.64 R8, [R5] ;  /* 0x0000000005087984 */ /* 0x000e640000000a00 */
[----:B-1----:R-:W-:-:S07]  /*0c20*/  DADD R6, R6, R8 ;  /* 0x0000000006067229 */ /* 0x002fce0000000008 */
[----:B------:R-:W-:Y:S04]  /*0c30*/  STS.64 [R5], R6 ;  /* 0x0000000605007388 */ /* 0x000fe80000000a00 */
[----:B------:R-:W-:Y:S04]  /*0c40*/  LDS.64 R8, [R5+0x80] ;  /* 0x0000800005087984 */ /* 0x000fe80000000a00 */
[----:B------:R-:W1:Y:S02]  /*0c50*/  LDS.64 R10, [R5] ;  /* 0x00000000050a7984 */ /* 0x000e640000000a00 */
[----:B-1----:R-:W-:-:S07]  /*0c60*/  DADD R8, R8, R10 ;  /* 0x0000000008087229 */ /* 0x002fce000000000a */
[----:B------:R-:W-:Y:S04]  /*0c70*/  STS.64 [R5], R8 ;  /* 0x0000000805007388 */ /* 0x000fe80000000a00 */
[----:B------:R-:W-:Y:S04]  /*0c80*/  LDS.64 R10, [R5+0x40] ;  /* 0x00004000050a7984 */ /* 0x000fe80000000a00 */
[----:B0-----:R-:W0:Y:S02]  /*0c90*/  LDS.64 R12, [R5] ;  /* 0x00000000050c7984 */ /* 0x001e240000000a00 */
[----:B0-----:R-:W-:-:S07]  /*0ca0*/  DADD R10, R10, R12 ;  /* 0x000000000a0a7229 */ /* 0x001fce000000000c */
[----:B------:R-:W-:Y:S04]  /*0cb0*/  STS.64 [R5], R10 ;  /* 0x0000000a05007388 */ /* 0x000fe80000000a00 */
[----:B------:R-:W-:Y:S04]  /*0cc0*/  LDS.64 R12, [R5+0x20] ;  /* 0x00002000050c7984 */ /* 0x000fe80000000a00 */
[----:B------:R-:W0:Y:S02]  /*0cd0*/  LDS.64 R14, [R5] ;  /* 0x00000000050e7984 */ /* 0x000e240000000a00 */
        /* <DEDUP_REMOVED lines=9> */
[----:B------:R0:W-:Y:S01]  /*0d70*/  STS.64 [R5], R8 ;  /* 0x0000000805007388 */ /* 0x0001e20000000a00 */
[----:B------:R-:W-:Y:S05]  /*0d80*/  @P0 EXIT ;  /* 0x000000000000094d */ /* 0x000fea0003800000 */
[----:B------:R-:W1:Y:S01]  /*0d90*/  S2UR UR5, SR_CgaCtaId ;  /* 0x00000000000579c3 */ /* 0x000e620000008800 */
[----:B------:R-:W-:-:S07]  /*0da0*/  UMOV UR4, 0x400 ;  /* 0x0000040000047882 */ /* 0x000fce0000000000 */
[----:B0-----:R-:W0:Y:S01]  /*0db0*/  LDC.64 R4, c[0x0][0x388] ;  /* 0x0000e200ff047b82 */ /* 0x001e220000000a00 */
[----:B-1----:R-:W-:Y:S01]  /*0dc0*/  ULEA UR4, UR5, UR4, 0x18 ;  /* 0x0000000405047291 */ /* 0x002fe2000f8ec0ff */
[----:B0-----:R-:W-:-:S08]  /*0dd0*/  IMAD.WIDE.U32 R4, R0, 0x8, R4 ;  /* 0x0000000800047825 */ /* 0x001fd000078e0004 */
[----:B------:R-:W0:Y:S04]  /*0de0*/  LDS.64 R2, [UR4] ;  /* 0x00000004ff027984 */ /* 0x000e280008000a00 */
[----:B0-----:R-:W-:Y:S01]  /*0df0*/  STG.E.64 desc[UR6][R4.64], R2 ;  /* 0x0000000204007986 */ /* 0x001fe2000c101b06 */
[----:B------:R-:W-:Y:S05]  /*0e00*/  EXIT ;  /* 0x000000000000794d */ /* 0x000fea0003800000 */
.L_x_5:
[----:B------:R-:W-:-:S00]  /*0e10*/  BRA `(.L_x_5) ;  /* 0xfffffffc00fc7947 */ /* 0x000fc0000383ffff */
[----:B------:R-:W-:-:S00]  /*0e20*/  NOP ;  /* 0x0000000000007918 */ /* 0x000fc00000000000 */
        /* <DEDUP_REMOVED lines=13> */
.L_x_6:


//--------------------- .nv.shared._Z10rms_kernelPKiPdm --------------------------
	.section	.nv.shared._Z10rms_kernelPKiPdm,"aw",@nobits
	.sectionflags	@""
	.align	8
.nv.shared._Z10rms_kernelPKiPdm:
	.zero		3072


//--------------------- .nv.shared.reserved.0     --------------------------
	.section	.nv.shared.reserved.0,"aw",@nobits
	.weak		__nv_reservedSMEM_offset_0_alias
	.size		__nv_reservedSMEM_offset_0_alias, 0, 64
	.other		__nv_reservedSMEM_offset_0_alias,@"STO_CUDA_RESERVED_SHARED STV_DEFAULT"
__nv_reservedSMEM_offset_0_alias:
	.zero		0
	.zero		64


//--------------------- .nv.constant0._Z10rms_kernelPKiPdm --------------------------
	.section	.nv.constant0._Z10rms_kernelPKiPdm,"a",@progbits
	.sectionflags	@""
	.align	4
.nv.constant0._Z10rms_kernelPKiPdm:
	.zero		920


//--------------------- SYMBOLS --------------------------

	.type		.nv.reservedSmem.offset0,@object
	.size		.nv.reservedSmem.offset0,0x4
	.type		.nv.reservedSmem.cap,@object
	.size		.nv.reservedSmem.cap,0x4
